//
// Generated by NVIDIA NVVM Compiler
//
// Compiler Build ID: CL-36424714
// Cuda compilation tools, release 13.0, V13.0.88
// Based on NVVM 20.0.0
//

.version 9.0
.target sm_100
.address_size 64

	// .globl	_Z9pi_kernelPfy
// _ZZ9pi_kernelPfyE5cache has been demoted

.visible .entry _Z9pi_kernelPfy(
	.param .u64 .ptr .align 1 _Z9pi_kernelPfy_param_0,
	.param .u64 _Z9pi_kernelPfy_param_1
)
{
	.reg .pred 	%p<8>;
	.reg .b32 	%r<15>;
	.reg .b32 	%f<16>;
	.reg .b64 	%rd<12>;
	// demoted variable
	.shared .align 4 .b8 _ZZ9pi_kernelPfyE5cache[2048];
	ld.param.u64 	%rd5, [_Z9pi_kernelPfy_param_0];
	ld.param.u64 	%rd6, [_Z9pi_kernelPfy_param_1];
	mov.u32 	%r1, %tid.x;
	mov.u32 	%r2, %ctaid.x;
	mov.u32 	%r14, %ntid.x;
	mad.lo.s32 	%r7, %r2, %r14, %r1;
	cvt.u64.u32 	%rd11, %r7;
	setp.le.u64 	%p1, %rd6, %rd11;
	mov.f32 	%f15, 0f00000000;
	@%p1 bra 	$L__BB0_3;
	mov.u32 	%r8, %nctaid.x;
	mul.lo.s32 	%r9, %r14, %r8;
	cvt.u64.u32 	%rd2, %r9;
	mov.f32 	%f15, 0f00000000;
$L__BB0_2:
	and.b64  	%rd7, %rd11, 1;
	setp.eq.b64 	%p2, %rd7, 1;
	selp.f32 	%f6, 0fBF800000, 0f3F800000, %p2;
	cvt.rn.f32.u64 	%f7, %rd11;
	fma.rn.f32 	%f8, %f7, 0f40000000, 0f3F800000;
	div.rn.f32 	%f9, %f6, %f8;
	add.f32 	%f15, %f15, %f9;
	add.s64 	%rd11, %rd11, %rd2;
	setp.lt.u64 	%p3, %rd11, %rd6;
	@%p3 bra 	$L__BB0_2;
$L__BB0_3:
	shl.b32 	%r10, %r1, 2;
	mov.u32 	%r11, _ZZ9pi_kernelPfyE5cache;
	add.s32 	%r4, %r11, %r10;
	st.shared.f32 	[%r4], %f15;
	bar.sync 	0;
	setp.lt.u32 	%p4, %r14, 2;
	@%p4 bra 	$L__BB0_7;
$L__BB0_4:
	shr.u32 	%r6, %r14, 1;
	setp.ge.u32 	%p5, %r1, %r6;
	@%p5 bra 	$L__BB0_6;
	shl.b32 	%r12, %r6, 2;
	add.s32 	%r13, %r4, %r12;
	ld.shared.f32 	%f10, [%r13];
	ld.shared.f32 	%f11, [%r4];
	add.f32 	%f12, %f10, %f11;
	st.shared.f32 	[%r4], %f12;
$L__BB0_6:
	bar.sync 	0;
	setp.gt.u32 	%p6, %r14, 3;
	mov.u32 	%r14, %r6;
	@%p6 bra 	$L__BB0_4;
$L__BB0_7:
	setp.ne.s32 	%p7, %r1, 0;
	@%p7 bra 	$L__BB0_9;
	ld.shared.f32 	%f13, [_ZZ9pi_kernelPfyE5cache];
	cvta.to.global.u64 	%rd8, %rd5;
	mul.wide.u32 	%rd9, %r2, 4;
	add.s64 	%rd10, %rd8, %rd9;
	st.global.f32 	[%rd10], %f13;
$L__BB0_9:
	ret;

}


// ===== COMPILED SASS (sm_100) =====

	.target	sm_100

	.elftype	@"ET_EXEC"


//--------------------- .note.nv.tkinfo           --------------------------
	.section	.note.nv.tkinfo,"",@"SHT_NOTE"
	.sectionflags	@"SHF_NOTE_NV_TKINFO"
	.tkinfo
        /*0018*/ 	.word	0x00000002
        /*0030*/ 	.string	""
        /*0030*/ 	.string	"ptxas"
        /*0030*/ 	.string	"Cuda compilation tools, release 13.0, V13.0.88"
        /*0030*/ 	.string	"Build cuda_13.0.r13.0/compiler.36424714_0"
        /*0030*/ 	.string	"-arch sm_100 -m 64 "



//--------------------- .note.nv.cuinfo           --------------------------
	.section	.note.nv.cuinfo,"",@"SHT_NOTE"
	.sectionflags	@"SHF_NOTE_NV_CUINFO"
        /*0018*/ 	.short	0x0002
        /*001a*/ 	.short	0x0064
        /*001c*/ 	.short	0x0082
	.zero		2


//--------------------- .nv.info                  --------------------------
	.section	.nv.info,"",@"SHT_CUDA_INFO"
	.align	4


	//----- nvinfo : EIATTR_REGCOUNT
	.align		4
        /*0000*/ 	.byte	0x04, 0x2f
        /*0002*/ 	.short	(.L_1 - .L_0)
	.align		4
.L_0:
        /*0004*/ 	.word	index@(_Z9pi_kernelPfy)
        /*0008*/ 	.word	0x00000015


	//----- nvinfo : EIATTR_FRAME_SIZE
	.align		4
.L_1:
        /*000c*/ 	.byte	0x04, 0x11
        /*000e*/ 	.short	(.L_3 - .L_2)
	.align		4
.L_2:
        /*0010*/ 	.word	index@($__internal_0_$__cuda_sm3x_div_rn_noftz_f32_slowpath)
        /*0014*/ 	.word	0x00000000


	//----- nvinfo : EIATTR_FRAME_SIZE
	.align		4
.L_3:
        /*0018*/ 	.byte	0x04, 0x11
        /*001a*/ 	.short	(.L_5 - .L_4)
	.align		4
.L_4:
        /*001c*/ 	.word	index@(_Z9pi_kernelPfy)
        /*0020*/ 	.word	0x00000000


	//----- nvinfo : EIATTR_MIN_STACK_SIZE
	.align		4
.L_5:
        /*0024*/ 	.byte	0x04, 0x12
        /*0026*/ 	.short	(.L_7 - .L_6)
	.align		4
.L_6:
        /*0028*/ 	.word	index@(_Z9pi_kernelPfy)
        /*002c*/ 	.word	0x00000000
.L_7:


//--------------------- .nv.compat                --------------------------
	.section	.nv.compat,"",@"SHT_CUDA_COMPAT_INFO"
	.align	4
        /*0000*/ 	.byte	0x02, 0x09, 0x00, 0x00, 0x02, 0x02, 0x01, 0x00, 0x02, 0x05, 0x05, 0x00, 0x03, 0x07, 0x01, 0x01
        /*0010*/ 	.byte	0x02, 0x03, 0x00, 0x00, 0x02, 0x06, 0x01, 0x00, 0x04, 0x0b, 0x08, 0x00, 0x01, 0x00, 0x00, 0x00
        /*0020*/ 	.byte	0x00, 0x00, 0x00, 0x00


//--------------------- .nv.info._Z9pi_kernelPfy  --------------------------
	.section	.nv.info._Z9pi_kernelPfy,"",@"SHT_CUDA_INFO"
	.sectionflags	@""
	.align	4


	//----- nvinfo : EIATTR_CUDA_API_VERSION
	.align		4
        /*0000*/ 	.byte	0x04, 0x37
        /*0002*/ 	.short	(.L_9 - .L_8)
.L_8:
        /*0004*/ 	.word	0x00000082


	//----- nvinfo : EIATTR_KPARAM_INFO
	.align		4
.L_9:
        /*0008*/ 	.byte	0x04, 0x17
        /*000a*/ 	.short	(.L_11 - .L_10)
.L_10:
        /*000c*/ 	.word	0x00000000
        /*0010*/ 	.short	0x0001
        /*0012*/ 	.short	0x0008
        /*0014*/ 	.byte	0x00, 0xf0, 0x21, 0x00


	//----- nvinfo : EIATTR_KPARAM_INFO
	.align		4
.L_11:
        /*0018*/ 	.byte	0x04, 0x17
        /*001a*/ 	.short	(.L_13 - .L_12)
.L_12:
        /*001c*/ 	.word	0x00000000
        /*0020*/ 	.short	0x0000
        /*0022*/ 	.short	0x0000
        /*0024*/ 	.byte	0x00, 0xf5, 0x21, 0x00


	//----- nvinfo : EIATTR_SPARSE_MMA_MASK
	.align		4
.L_13:
        /*0028*/ 	.byte	0x03, 0x50
        /*002a*/ 	.short	0x0000


	//----- nvinfo : EIATTR_MAXREG_COUNT
	.align		4
        /*002c*/ 	.byte	0x03, 0x1b
        /*002e*/ 	.short	0x00ff


	//----- nvinfo : EIATTR_NUM_BARRIERS
	.align		4
        /*0030*/ 	.byte	0x02, 0x4c
        /*0032*/ 	.byte	0x01
	.zero		1


	//----- nvinfo : EIATTR_MERCURY_ISA_VERSION
	.align		4
        /*0034*/ 	.byte	0x03, 0x5f
        /*0036*/ 	.short	0x0101


	//----- nvinfo : EIATTR_VRC_CTA_INIT_COUNT
	.align		4
        /*0038*/ 	.byte	0x02, 0x4a
	.zero		1
	.zero		1


	//----- nvinfo : EIATTR_EXIT_INSTR_OFFSETS
	.align		4
        /*003c*/ 	.byte	0x04, 0x1c
        /*003e*/ 	.short	(.L_15 - .L_14)


	//   ....[0]....
.L_14:
        /*0040*/ 	.word	0x00000400


	//   ....[1]....
        /*0044*/ 	.word	0x00000490


	//----- nvinfo : EIATTR_CRS_STACK_SIZE
	.align		4
.L_15:
        /*0048*/ 	.byte	0x04, 0x1e
        /*004a*/ 	.short	(.L_17 - .L_16)
.L_16:
        /*004c*/ 	.word	0x00000000


	//----- nvinfo : EIATTR_CBANK_PARAM_SIZE
	.align		4
.L_17:
        /*0050*/ 	.byte	0x03, 0x19
        /*0052*/ 	.short	0x0010


	//----- nvinfo : EIATTR_PARAM_CBANK
	.align		4
        /*0054*/ 	.byte	0x04, 0x0a
        /*0056*/ 	.short	(.L_19 - .L_18)
	.align		4
.L_18:
        /*0058*/ 	.word	index@(.nv.constant0._Z9pi_kernelPfy)
        /*005c*/ 	.short	0x0380
        /*005e*/ 	.short	0x0010


	//----- nvinfo : EIATTR_SW_WAR
	.align		4
.L_19:
        /*0060*/ 	.byte	0x04, 0x36
        /*0062*/ 	.short	(.L_21 - .L_20)
.L_20:
        /*0064*/ 	.word	0x00000008
.L_21:


//--------------------- .nv.callgraph             --------------------------
	.section	.nv.callgraph,"",@"SHT_CUDA_CALLGRAPH"
	.align	4
	.sectionentsize	8
	.align		4
        /*0000*/ 	.word	0x00000000
	.align		4
        /*0004*/ 	.word	0xffffffff
	.align		4
        /*0008*/ 	.word	0x00000000
	.align		4
        /*000c*/ 	.word	0xfffffffe
	.align		4
        /*0010*/ 	.word	0x00000000
	.align		4
        /*0014*/ 	.word	0xfffffffd
	.align		4
        /*0018*/ 	.word	0x00000000
	.align		4
        /*001c*/ 	.word	0xfffffffc


//--------------------- .text._Z9pi_kernelPfy     --------------------------
	.section	.text._Z9pi_kernelPfy,"ax",@progbits
	.align	128
        .global         _Z9pi_kernelPfy
        .type           _Z9pi_kernelPfy,@function
        .size           _Z9pi_kernelPfy,(.L_x_19 - _Z9pi_kernelPfy)
        .other          _Z9pi_kernelPfy,@"STO_CUDA_ENTRY STV_DEFAULT"
_Z9pi_kernelPfy:
.text._Z9pi_kernelPfy:
[----:B------:R-:W-:Y:S01]  /*0000*/  LDC R1, c[0x0][0x37c] ;  /* 0x0000df00ff017b82 */ /* 0x000fe20000000800 */
[----:B------:R-:W0:Y:S01]  /*0010*/  S2R R5, SR_TID.X ;  /* 0x0000000000057919 */ /* 0x000e220000002100 */
[----:B------:R-:W1:Y:S01]  /*0020*/  LDCU UR4, c[0x0][0x360] ;  /* 0x00006c00ff0477ac */ /* 0x000e620008000800 */
[----:B------:R-:W-:Y:S01]  /*0030*/  BSSY.RECONVERGENT B0, `(.L_x_0) ;  /* 0x0000028000007945 */ /* 0x000fe20003800200 */
[----:B------:R-:W-:Y:S01]  /*0040*/  IMAD.MOV.U32 R6, RZ, RZ, RZ ;  /* 0x000000ffff067224 */ /* 0x000fe200078e00ff */
[----:B------:R-:W0:Y:S01]  /*0050*/  S2R R2, SR_CTAID.X ;  /* 0x0000000000027919 */ /* 0x000e220000002500 */
[----:B------:R-:W2:Y:S01]  /*0060*/  LDCU.64 UR6, c[0x0][0x388] ;  /* 0x00007100ff0677ac */ /* 0x000ea20008000a00 */
[----:B------:R-:W3:Y:S01]  /*0070*/  LDCU.64 UR8, c[0x0][0x388] ;  /* 0x00007100ff0877ac */ /* 0x000ee20008000a00 */
[----:B-1----:R-:W-:Y:S02]  /*0080*/  IMAD.U32 R4, RZ, RZ, UR4 ;  /* 0x00000004ff047e24 */ /* 0x002fe4000f8e00ff */
[----:B0-----:R-:W-:-:S05]  /*0090*/  IMAD R8, R2, UR4, R5 ;  /* 0x0000000402087c24 */ /* 0x001fca000f8e0205 */
[----:B--2---:R-:W-:-:S04]  /*00a0*/  ISETP.GE.U32.AND P0, PT, R8, UR6, PT ;  /* 0x0000000608007c0c */ /* 0x004fc8000bf06070 */
[----:B------:R-:W-:-:S13]  /*00b0*/  ISETP.GE.U32.AND.EX P0, PT, RZ, UR7, PT, P0 ;  /* 0x00000007ff007c0c */ /* 0x000fda000bf06100 */
[----:B---3--:R-:W-:Y:S05]  /*00c0*/  @P0 BRA `(.L_x_1) ;  /* 0x0000000000780947 */ /* 0x008fea0003800000 */
[----:B------:R-:W0:Y:S01]  /*00d0*/  LDCU UR4, c[0x0][0x370] ;  /* 0x00006e00ff0477ac */ /* 0x000e220008000800 */
[----:B------:R-:W-:Y:S02]  /*00e0*/  IMAD.MOV.U32 R9, RZ, RZ, RZ ;  /* 0x000000ffff097224 */ /* 0x000fe400078e00ff */
[----:B------:R-:W-:Y:S02]  /*00f0*/  IMAD.MOV.U32 R6, RZ, RZ, RZ ;  /* 0x000000ffff067224 */ /* 0x000fe400078e00ff */
[----:B0-----:R-:W-:-:S07]  /*0100*/  IMAD R7, R4, UR4, RZ ;  /* 0x0000000404077c24 */ /* 0x001fce000f8e02ff */
.L_x_4:
[----:B------:R-:W0:Y:S01]  /*0110*/  I2F.U64 R0, R8 ;  /* 0x0000000800007312 */ /* 0x000e220000301000 */
[----:B------:R-:W-:Y:S01]  /*0120*/  IMAD.MOV.U32 R11, RZ, RZ, 0x3f800000 ;  /* 0x3f800000ff0b7424 */ /* 0x000fe200078e00ff */
[----:B------:R-:W-:Y:S03]  /*0130*/  BSSY.RECONVERGENT B1, `(.L_x_2) ;  /* 0x0000015000017945 */ /* 0x000fe60003800200 */
[----:B0-----:R-:W-:Y:S01]  /*0140*/  FFMA R14, R0, 2, R11 ;  /* 0x40000000000e7823 */ /* 0x001fe2000000000b */
[----:B------:R-:W-:Y:S02]  /*0150*/  LOP3.LUT R0, R8, 0x1, RZ, 0xc0, !PT ;  /* 0x0000000108007812 */ /* 0x000fe400078ec0ff */
[----:B------:R-:W-:Y:S01]  /*0160*/  IADD3 R8, P1, PT, R7, R8, RZ ;  /* 0x0000000807087210 */ /* 0x000fe20007f3e0ff */
[----:B------:R-:W0:Y:S01]  /*0170*/  MUFU.RCP R3, R14 ;  /* 0x0000000e00037308 */ /* 0x000e220000001000 */
[----:B------:R-:W-:-:S03]  /*0180*/  ISETP.NE.U32.AND P0, PT, R0, 0x1, PT ;  /* 0x000000010000780c */ /* 0x000fc60003f05070 */
[----:B------:R-:W-:Y:S01]  /*0190*/  IMAD.X R9, RZ, RZ, R9, P1 ;  /* 0x000000ffff097224 */ /* 0x000fe200008e0609 */
[----:B------:R-:W-:-:S04]  /*01a0*/  ISETP.NE.U32.AND.EX P0, PT, RZ, RZ, PT, P0 ;  /* 0x000000ffff00720c */ /* 0x000fc80003f05100 */
[----:B------:R-:W-:Y:S02]  /*01b0*/  FSEL R0, R11, -1, P0 ;  /* 0xbf8000000b007808 */ /* 0x000fe40000000000 */
[----:B------:R-:W-:Y:S02]  /*01c0*/  ISETP.GE.U32.AND P0, PT, R8, UR8, PT ;  /* 0x0000000808007c0c */ /* 0x000fe4000bf06070 */
[----:B------:R-:W1:Y:S02]  /*01d0*/  FCHK P1, R0, R14 ;  /* 0x0000000e00007302 */ /* 0x000e640000020000 */
[----:B------:R-:W-:Y:S01]  /*01e0*/  ISETP.GE.U32.AND.EX P0, PT, R9, UR9, PT, P0 ;  /* 0x0000000909007c0c */ /* 0x000fe2000bf06100 */
[----:B0-----:R-:W-:-:S04]  /*01f0*/  FFMA R10, -R14, R3, 1 ;  /* 0x3f8000000e0a7423 */ /* 0x001fc80000000103 */
[----:B------:R-:W-:-:S04]  /*0200*/  FFMA R3, R3, R10, R3 ;  /* 0x0000000a03037223 */ /* 0x000fc80000000003 */
[----:B------:R-:W-:-:S04]  /*0210*/  FFMA R10, R0, R3, RZ ;  /* 0x00000003000a7223 */ /* 0x000fc800000000ff */
[----:B------:R-:W-:-:S04]  /*0220*/  FFMA R11, -R14, R10, R0 ;  /* 0x0000000a0e0b7223 */ /* 0x000fc80000000100 */
[----:B------:R-:W-:Y:S01]  /*0230*/  FFMA R3, R3, R11, R10 ;  /* 0x0000000b03037223 */ /* 0x000fe2000000000a */
[----:B-1----:R-:W-:Y:S06]  /*0240*/  @!P1 BRA `(.L_x_3) ;  /* 0x00000000000c9947 */ /* 0x002fec0003800000 */
[----:B------:R-:W-:-:S07]  /*0250*/  MOV R10, 0x270 ;  /* 0x00000270000a7802 */ /* 0x000fce0000000f00 */
[----:B------:R-:W-:Y:S05]  /*0260*/  CALL.REL.NOINC `($__internal_0_$__cuda_sm3x_div_rn_noftz_f32_slowpath) ;  /* 0x00000000008c7944 */ /* 0x000fea0003c00000 */
[----:B------:R-:W-:-:S07]  /*0270*/  IMAD.MOV.U32 R3, RZ, RZ, R0 ;  /* 0x000000ffff037224 */ /* 0x000fce00078e0000 */
.L_x_3:
[----:B------:R-:W-:Y:S05]  /*0280*/  BSYNC.RECONVERGENT B1 ;  /* 0x0000000000017941 */ /* 0x000fea0003800200 */
.L_x_2:
[----:B------:R-:W-:Y:S01]  /*0290*/  FADD R6, R3, R6 ;  /* 0x0000000603067221 */ /* 0x000fe20000000000 */
[----:B------:R-:W-:Y:S06]  /*02a0*/  @!P0 BRA `(.L_x_4) ;  /* 0xfffffffc00988947 */ /* 0x000fec000383ffff */
.L_x_1:
[----:B------:R-:W-:Y:S05]  /*02b0*/  BSYNC.RECONVERGENT B0 ;  /* 0x0000000000007941 */ /* 0x000fea0003800200 */
.L_x_0:
[----:B------:R-:W0:Y:S01]  /*02c0*/  S2UR UR5, SR_CgaCtaId ;  /* 0x00000000000579c3 */ /* 0x000e220000008800 */
[----:B------:R-:W-:Y:S01]  /*02d0*/  UMOV UR4, 0x400 ;  /* 0x0000040000047882 */ /* 0x000fe20000000000 */
[----:B------:R-:W-:Y:S02]  /*02e0*/  ISETP.GE.U32.AND P0, PT, R4, 0x2, PT ;  /* 0x000000020400780c */ /* 0x000fe40003f06070 */
[----:B------:R-:W-:Y:S01]  /*02f0*/  ISETP.NE.AND P1, PT, R5, RZ, PT ;  /* 0x000000ff0500720c */ /* 0x000fe20003f25270 */
[----:B0-----:R-:W-:-:S06]  /*0300*/  ULEA UR4, UR5, UR4, 0x18 ;  /* 0x0000000405047291 */ /* 0x001fcc000f8ec0ff */
[----:B------:R-:W-:-:S05]  /*0310*/  LEA R3, R5, UR4, 0x2 ;  /* 0x0000000405037c11 */ /* 0x000fca000f8e10ff */
[----:B------:R0:W-:Y:S01]  /*0320*/  STS [R3], R6 ;  /* 0x0000000603007388 */ /* 0x0001e20000000800 */
[----:B------:R-:W-:Y:S06]  /*0330*/  BAR.SYNC.DEFER_BLOCKING 0x0 ;  /* 0x0000000000007b1d */ /* 0x000fec0000010000 */
[----:B------:R-:W-:Y:S05]  /*0340*/  @!P0 BRA `(.L_x_5) ;  /* 0x00000000002c8947 */ /* 0x000fea0003800000 */
.L_x_6:
[----:B------:R-:W-:-:S04]  /*0350*/  SHF.R.U32.HI R8, RZ, 0x1, R4 ;  /* 0x00000001ff087819 */ /* 0x000fc80000011604 */
[----:B------:R-:W-:-:S13]  /*0360*/  ISETP.GE.U32.AND P0, PT, R5, R8, PT ;  /* 0x000000080500720c */ /* 0x000fda0003f06070 */
[----:B------:R-:W-:Y:S01]  /*0370*/  @!P0 IMAD R0, R8, 0x4, R3 ;  /* 0x0000000408008824 */ /* 0x000fe200078e0203 */
[----:B------:R-:W-:Y:S05]  /*0380*/  @!P0 LDS R7, [R3] ;  /* 0x0000000003078984 */ /* 0x000fea0000000800 */
[----:B------:R-:W0:Y:S02]  /*0390*/  @!P0 LDS R0, [R0] ;  /* 0x0000000000008984 */ /* 0x000e240000000800 */
[----:B0-----:R-:W-:-:S05]  /*03a0*/  @!P0 FADD R6, R0, R7 ;  /* 0x0000000700068221 */ /* 0x001fca0000000000 */
[----:B------:R1:W-:Y:S01]  /*03b0*/  @!P0 STS [R3], R6 ;  /* 0x0000000603008388 */ /* 0x0003e20000000800 */
[----:B------:R-:W-:Y:S01]  /*03c0*/  BAR.SYNC.DEFER_BLOCKING 0x0 ;  /* 0x0000000000007b1d */ /* 0x000fe20000010000 */
[----:B------:R-:W-:Y:S01]  /*03d0*/  ISETP.GT.U32.AND P0, PT, R4, 0x3, PT ;  /* 0x000000030400780c */ /* 0x000fe20003f04070 */
[----:B------:R-:W-:-:S12]  /*03e0*/  IMAD.MOV.U32 R4, RZ, RZ, R8 ;  /* 0x000000ffff047224 */ /* 0x000fd800078e0008 */
[----:B-1----:R-:W-:Y:S05]  /*03f0*/  @P0 BRA `(.L_x_6) ;  /* 0xfffffffc00d40947 */ /* 0x002fea000383ffff */
.L_x_5:
[----:B------:R-:W-:Y:S05]  /*0400*/  @P1 EXIT ;  /* 0x000000000000194d */ /* 0x000fea0003800000 */
[----:B------:R-:W1:Y:S01]  /*0410*/  S2UR UR5, SR_CgaCtaId ;  /* 0x00000000000579c3 */ /* 0x000e620000008800 */
[----:B------:R-:W-:-:S07]  /*0420*/  UMOV UR4, 0x400 ;  /* 0x0000040000047882 */ /* 0x000fce0000000000 */
[----:B------:R-:W0:Y:S01]  /*0430*/  LDC.64 R4, c[0x0][0x380] ;  /* 0x0000e000ff047b82 */ /* 0x000e220000000a00 */
[----:B-1----:R-:W-:Y:S01]  /*0440*/  ULEA UR4, UR5, UR4, 0x18 ;  /* 0x0000000405047291 */ /* 0x002fe2000f8ec0ff */
[----:B0-----:R-:W-:-:S08]  /*0450*/  IMAD.WIDE.U32 R2, R2, 0x4, R4 ;  /* 0x0000000402027825 */ /* 0x001fd000078e0004 */
[----:B------:R-:W0:Y:S02]  /*0460*/  LDS R7, [UR4] ;  /* 0x00000004ff077984 */ /* 0x000e240008000800 */
[----:B------:R-:W0:Y:S02]  /*0470*/  LDCU.64 UR4, c[0x0][0x358] ;  /* 0x00006b00ff0477ac */ /* 0x000e240008000a00 */
[----:B0-----:R-:W-:Y:S01]  /*0480*/  STG.E desc[UR4][R2.64], R7 ;  /* 0x0000000702007986 */ /* 0x001fe2000c101904 */
[----:B------:R-:W-:Y:S05]  /*0490*/  EXIT ;  /* 0x000000000000794d */ /* 0x000fea0003800000 */
        .weak           $__internal_0_$__cuda_sm3x_div_rn_noftz_f32_slowpath
        .type           $__internal_0_$__cuda_sm3x_div_rn_noftz_f32_slowpath,@function
        .size           $__internal_0_$__cuda_sm3x_div_rn_noftz_f32_slowpath,(.L_x_19 - $__internal_0_$__cuda_sm3x_div_rn_noftz_f32_slowpath)
$__internal_0_$__cuda_sm3x_div_rn_noftz_f32_slowpath:
[----:B------:R-:W-:Y:S01]  /*04a0*/  SHF.R.U32.HI R12, RZ, 0x17, R14 ;  /* 0x00000017ff0c7819 */ /* 0x000fe2000001160e */
[----:B------:R-:W-:Y:S01]  /*04b0*/  BSSY.RECONVERGENT B2, `(.L_x_7) ;  /* 0x0000064000027945 */ /* 0x000fe20003800200 */
[--C-:B------:R-:W-:Y:S01]  /*04c0*/  SHF.R.U32.HI R3, RZ, 0x17, R0.reuse ;  /* 0x00000017ff037819 */ /* 0x100fe20000011600 */
[----:B------:R-:W-:Y:S01]  /*04d0*/  IMAD.MOV.U32 R13, RZ, RZ, R0 ;  /* 0x000000ffff0d7224 */ /* 0x000fe200078e0000 */
[----:B------:R-:W-:Y:S02]  /*04e0*/  LOP3.LUT R12, R12, 0xff, RZ, 0xc0, !PT ;  /* 0x000000ff0c0c7812 */ /* 0x000fe400078ec0ff */
[----:B------:R-:W-:-:S03]  /*04f0*/  LOP3.LUT R16, R3, 0xff, RZ, 0xc0, !PT ;  /* 0x000000ff03107812 */ /* 0x000fc600078ec0ff */
[----:B------:R-:W-:Y:S02]  /*0500*/  VIADD R17, R12, 0xffffffff ;  /* 0xffffffff0c117836 */ /* 0x000fe40000000000 */
[----:B------:R-:W-:-:S03]  /*0510*/  VIADD R15, R16, 0xffffffff ;  /* 0xffffffff100f7836 */ /* 0x000fc60000000000 */
[----:B------:R-:W-:-:S04]  /*0520*/  ISETP.GT.U32.AND P1, PT, R17, 0xfd, PT ;  /* 0x000000fd1100780c */ /* 0x000fc80003f24070 */
[----:B------:R-:W-:-:S13]  /*0530*/  ISETP.GT.U32.OR P1, PT, R15, 0xfd, P1 ;  /* 0x000000fd0f00780c */ /* 0x000fda0000f24470 */
[----:B------:R-:W-:Y:S01]  /*0540*/  @!P1 IMAD.MOV.U32 R11, RZ, RZ, RZ ;  /* 0x000000ffff0b9224 */ /* 0x000fe200078e00ff */
[----:B------:R-:W-:Y:S06]  /*0550*/  @!P1 BRA `(.L_x_8) ;  /* 0x0000000000609947 */ /* 0x000fec0003800000 */
[----:B------:R-:W-:Y:S01]  /*0560*/  FSETP.GTU.FTZ.AND P1, PT, |R0|, +INF , PT ;  /* 0x7f8000000000780b */ /* 0x000fe20003f3c200 */
[----:B------:R-:W-:Y:S01]  /*0570*/  IMAD.MOV.U32 R3, RZ, RZ, R14 ;  /* 0x000000ffff037224 */ /* 0x000fe200078e000e */
[----:B------:R-:W-:-:S04]  /*0580*/  FSETP.GTU.FTZ.AND P2, PT, |R14|, +INF , PT ;  /* 0x7f8000000e00780b */ /* 0x000fc80003f5c200 */
[----:B------:R-:W-:-:S13]  /*0590*/  PLOP3.LUT P1, PT, P1, P2, PT, 0xf8, 0x8f ;  /* 0x00000000008f781c */ /* 0x000fda0000f25f70 */
[----:B------:R-:W-:Y:S05]  /*05a0*/  @P1 BRA `(.L_x_9) ;  /* 0x00000004004c1947 */ /* 0x000fea0003800000 */
[----:B------:R-:W-:-:S13]  /*05b0*/  LOP3.LUT P1, RZ, R14, 0x7fffffff, R13, 0xc8, !PT ;  /* 0x7fffffff0eff7812 */ /* 0x000fda000782c80d */
[----:B------:R-:W-:Y:S05]  /*05c0*/  @!P1 BRA `(.L_x_10) ;  /* 0x00000004003c9947 */ /* 0x000fea0003800000 */
[C---:B------:R-:W-:Y:S02]  /*05d0*/  FSETP.NEU.FTZ.AND P3, PT, |R0|.reuse, +INF , PT ;  /* 0x7f8000000000780b */ /* 0x040fe40003f7d200 */
[----:B------:R-:W-:Y:S02]  /*05e0*/  FSETP.NEU.FTZ.AND P2, PT, |R3|, +INF , PT ;  /* 0x7f8000000300780b */ /* 0x000fe40003f5d200 */
[----:B------:R-:W-:-:S11]  /*05f0*/  FSETP.NEU.FTZ.AND P1, PT, |R0|, +INF , PT ;  /* 0x7f8000000000780b */ /* 0x000fd60003f3d200 */
[----:B------:R-:W-:Y:S05]  /*0600*/  @!P2 BRA !P3, `(.L_x_10) ;  /* 0x00000004002ca947 */ /* 0x000fea0005800000 */
[----:B------:R-:W-:-:S04]  /*0610*/  LOP3.LUT P3, RZ, R13, 0x7fffffff, RZ, 0xc0, !PT ;  /* 0x7fffffff0dff7812 */ /* 0x000fc8000786c0ff */
[----:B------:R-:W-:-:S13]  /*0620*/  PLOP3.LUT P2, PT, P2, P3, PT, 0x2f, 0xf2 ;  /* 0x0000000000f2781c */ /* 0x000fda0001746577 */
[----:B------:R-:W-:Y:S05]  /*0630*/  @P2 BRA `(.L_x_11) ;  /* 0x0000000400182947 */ /* 0x000fea0003800000 */
[----:B------:R-:W-:-:S04]  /*0640*/  LOP3.LUT P2, RZ, R14, 0x7fffffff, RZ, 0xc0, !PT ;  /* 0x7fffffff0eff7812 */ /* 0x000fc8000784c0ff */
[----:B------:R-:W-:-:S13]  /*0650*/  PLOP3.LUT P1, PT, P1, P2, PT, 0x2f, 0xf2 ;  /* 0x0000000000f2781c */ /* 0x000fda0000f24577 */
[----:B------:R-:W-:Y:S05]  /*0660*/  @P1 BRA `(.L_x_12) ;  /* 0x0000000400001947 */ /* 0x000fea0003800000 */
[----:B------:R-:W-:Y:S02]  /*0670*/  ISETP.GE.AND P1, PT, R15, RZ, PT ;  /* 0x000000ff0f00720c */ /* 0x000fe40003f26270 */
[----:B------:R-:W-:-:S11]  /*0680*/  ISETP.GE.AND P2, PT, R17, RZ, PT ;  /* 0x000000ff1100720c */ /* 0x000fd60003f46270 */
[----:B------:R-:W-:Y:S02]  /*0690*/  @P1 IMAD.MOV.U32 R11, RZ, RZ, RZ ;  /* 0x000000ffff0b1224 */ /* 0x000fe400078e00ff */
[----:B------:R-:W-:Y:S01]  /*06a0*/  @!P1 FFMA R13, R0, 1.84467440737095516160e+19, RZ ;  /* 0x5f800000000d9823 */ /* 0x000fe200000000ff */
[----:B------:R-:W-:Y:S02]  /*06b0*/  @!P1 IMAD.MOV.U32 R11, RZ, RZ, -0x40 ;  /* 0xffffffc0ff0b9424 */ /* 0x000fe400078e00ff */
[----:B------:R-:W-:Y:S02]  /*06c0*/  @!P2 FFMA R14, R3, 1.84467440737095516160e+19, RZ ;  /* 0x5f800000030ea823 */ /* 0x000fe400000000ff */
[----:B------:R-:W-:-:S07]  /*06d0*/  @!P2 VIADD R11, R11, 0x40 ;  /* 0x000000400b0ba836 */ /* 0x000fce0000000000 */
.L_x_8:
[----:B------:R-:W-:Y:S01]  /*06e0*/  LEA R3, R12, 0xc0800000, 0x17 ;  /* 0xc08000000c037811 */ /* 0x000fe200078eb8ff */
[----:B------:R-:W-:Y:S04]  /*06f0*/  BSSY.RECONVERGENT B3, `(.L_x_13) ;  /* 0x0000036000037945 */ /* 0x000fe80003800200 */
[----:B------:R-:W-:Y:S02]  /*0700*/  IMAD.IADD R14, R14, 0x1, -R3 ;  /* 0x000000010e0e7824 */ /* 0x000fe400078e0a03 */
[----:B------:R-:W-:Y:S02]  /*0710*/  VIADD R3, R16, 0xffffff81 ;  /* 0xffffff8110037836 */ /* 0x000fe40000000000 */
[----:B------:R-:W0:Y:S01]  /*0720*/  MUFU.RCP R15, R14 ;  /* 0x0000000e000f7308 */ /* 0x000e220000001000 */
[----:B------:R-:W-:Y:S01]  /*0730*/  FADD.FTZ R17, -R14, -RZ ;  /* 0x800000ff0e117221 */ /* 0x000fe20000010100 */
[C---:B------:R-:W-:Y:S01]  /*0740*/  IMAD R0, R3.reuse, -0x800000, R13 ;  /* 0xff80000003007824 */ /* 0x040fe200078e020d */
[----:B------:R-:W-:-:S05]  /*0750*/  IADD3 R12, PT, PT, R3, 0x7f, -R12 ;  /* 0x0000007f030c7810 */ /* 0x000fca0007ffe80c */
[----:B------:R-:W-:Y:S02]  /*0760*/  IMAD.IADD R12, R12, 0x1, R11 ;  /* 0x000000010c0c7824 */ /* 0x000fe400078e020b */
[----:B0-----:R-:W-:-:S04]  /*0770*/  FFMA R16, R15, R17, 1 ;  /* 0x3f8000000f107423 */ /* 0x001fc80000000011 */
[----:B------:R-:W-:-:S04]  /*0780*/  FFMA R18, R15, R16, R15 ;  /* 0x000000100f127223 */ /* 0x000fc8000000000f */
[----:B------:R-:W-:-:S04]  /*0790*/  FFMA R13, R0, R18, RZ ;  /* 0x00000012000d7223 */ /* 0x000fc800000000ff */
[----:B------:R-:W-:-:S04]  /*07a0*/  FFMA R16, R17, R13, R0 ;  /* 0x0000000d11107223 */ /* 0x000fc80000000000 */
[----:B------:R-:W-:-:S04]  /*07b0*/  FFMA R13, R18, R16, R13 ;  /* 0x00000010120d7223 */ /* 0x000fc8000000000d */
[----:B------:R-:W-:-:S04]  /*07c0*/  FFMA R16, R17, R13, R0 ;  /* 0x0000000d11107223 */ /* 0x000fc80000000000 */
[----:B------:R-:W-:-:S05]  /*07d0*/  FFMA R0, R18, R16, R13 ;  /* 0x0000001012007223 */ /* 0x000fca000000000d */
[----:B------:R-:W-:-:S04]  /*07e0*/  SHF.R.U32.HI R3, RZ, 0x17, R0 ;  /* 0x00000017ff037819 */ /* 0x000fc80000011600 */
[----:B------:R-:W-:-:S05]  /*07f0*/  LOP3.LUT R3, R3, 0xff, RZ, 0xc0, !PT ;  /* 0x000000ff03037812 */ /* 0x000fca00078ec0ff */
[----:B------:R-:W-:-:S04]  /*0800*/  IMAD.IADD R15, R3, 0x1, R12 ;  /* 0x00000001030f7824 */ /* 0x000fc800078e020c */
[----:B------:R-:W-:-:S05]  /*0810*/  VIADD R3, R15, 0xffffffff ;  /* 0xffffffff0f037836 */ /* 0x000fca0000000000 */
[----:B------:R-:W-:-:S13]  /*0820*/  ISETP.GE.U32.AND P1, PT, R3, 0xfe, PT ;  /* 0x000000fe0300780c */ /* 0x000fda0003f26070 */
[----:B------:R-:W-:Y:S05]  /*0830*/  @!P1 BRA `(.L_x_14) ;  /* 0x0000000000809947 */ /* 0x000fea0003800000 */
[----:B------:R-:W-:-:S13]  /*0840*/  ISETP.GT.AND P1, PT, R15, 0xfe, PT ;  /* 0x000000fe0f00780c */ /* 0x000fda0003f24270 */
[----:B------:R-:W-:Y:S05]  /*0850*/  @P1 BRA `(.L_x_15) ;  /* 0x00000000006c1947 */ /* 0x000fea0003800000 */
[----:B------:R-:W-:-:S13]  /*0860*/  ISETP.GE.AND P1, PT, R15, 0x1, PT ;  /* 0x000000010f00780c */ /* 0x000fda0003f26270 */
[----:B------:R-:W-:Y:S05]  /*0870*/  @P1 BRA `(.L_x_16) ;  /* 0x0000000000741947 */ /* 0x000fea0003800000 */
[----:B------:R-:W-:Y:S02]  /*0880*/  ISETP.GE.AND P1, PT, R15, -0x18, PT ;  /* 0xffffffe80f00780c */ /* 0x000fe40003f26270 */
[----:B------:R-:W-:-:S11]  /*0890*/  LOP3.LUT R0, R0, 0x80000000, RZ, 0xc0, !PT ;  /* 0x8000000000007812 */ /* 0x000fd600078ec0ff */
[----:B------:R-:W-:Y:S05]  /*08a0*/  @!P1 BRA `(.L_x_16) ;  /* 0x0000000000689947 */ /* 0x000fea0003800000 */
[CCC-:B------:R-:W-:Y:S01]  /*08b0*/  FFMA.RZ R3, R18.reuse, R16.reuse, R13.reuse ;  /* 0x0000001012037223 */ /* 0x1c0fe2000000c00d */
[C---:B------:R-:W-:Y:S02]  /*08c0*/  VIADD R14, R15.reuse, 0x20 ;  /* 0x000000200f0e7836 */ /* 0x040fe40000000000 */
[CCC-:B------:R-:W-:Y:S01]  /*08d0*/  FFMA.RM R12, R18.reuse, R16.reuse, R13.reuse ;  /* 0x00000010120c7223 */ /* 0x1c0fe2000000400d */
[----:B------:R-:W-:Y:S02]  /*08e0*/  ISETP.NE.AND P3, PT, R15, RZ, PT ;  /* 0x000000ff0f00720c */ /* 0x000fe40003f65270 */
[----:B------:R-:W-:Y:S01]  /*08f0*/  LOP3.LUT R11, R3, 0x7fffff, RZ, 0xc0, !PT ;  /* 0x007fffff030b7812 */ /* 0x000fe200078ec0ff */
[----:B------:R-:W-:Y:S01]  /*0900*/  FFMA.RP R3, R18, R16, R13 ;  /* 0x0000001012037223 */ /* 0x000fe2000000800d */
[----:B------:R-:W-:Y:S01]  /*0910*/  IMAD.MOV R13, RZ, RZ, -R15 ;  /* 0x000000ffff0d7224 */ /* 0x000fe200078e0a0f */
[----:B------:R-:W-:Y:S02]  /*0920*/  ISETP.NE.AND P2, PT, R15, RZ, PT ;  /* 0x000000ff0f00720c */ /* 0x000fe40003f45270 */
[----:B------:R-:W-:-:S02]  /*0930*/  LOP3.LUT R11, R11, 0x800000, RZ, 0xfc, !PT ;  /* 0x008000000b0b7812 */ /* 0x000fc400078efcff */
[----:B------:R-:W-:Y:S02]  /*0940*/  FSETP.NEU.FTZ.AND P1, PT, R3, R12, PT ;  /* 0x0000000c0300720b */ /* 0x000fe40003f3d000 */
[----:B------:R-:W-:Y:S02]  /*0950*/  SHF.L.U32 R14, R11, R14, RZ ;  /* 0x0000000e0b0e7219 */ /* 0x000fe400000006ff */
[----:B------:R-:W-:Y:S02]  /*0960*/  SEL R12, R13, RZ, P3 ;  /* 0x000000ff0d0c7207 */ /* 0x000fe40001800000 */
[----:B------:R-:W-:Y:S02]  /*0970*/  ISETP.NE.AND P2, PT, R14, RZ, P2 ;  /* 0x000000ff0e00720c */ /* 0x000fe40001745270 */
[----:B------:R-:W-:Y:S02]  /*0980*/  SHF.R.U32.HI R12, RZ, R12, R11 ;  /* 0x0000000cff0c7219 */ /* 0x000fe4000001160b */
[----:B------:R-:W-:-:S02]  /*0990*/  PLOP3.LUT P1, PT, P1, P2, PT, 0xf8, 0x8f ;  /* 0x00000000008f781c */ /* 0x000fc40000f25f70 */
[----:B------:R-:W-:Y:S02]  /*09a0*/  SHF.R.U32.HI R14, RZ, 0x1, R12 ;  /* 0x00000001ff0e7819 */ /* 0x000fe4000001160c */
[----:B------:R-:W-:-:S04]  /*09b0*/  SEL R3, RZ, 0x1, !P1 ;  /* 0x00000001ff037807 */ /* 0x000fc80004800000 */
[----:B------:R-:W-:-:S04]  /*09c0*/  LOP3.LUT R3, R3, 0x1, R14, 0xf8, !PT ;  /* 0x0000000103037812 */ /* 0x000fc800078ef80e */
[----:B------:R-:W-:-:S05]  /*09d0*/  LOP3.LUT R3, R3, R12, RZ, 0xc0, !PT ;  /* 0x0000000c03037212 */ /* 0x000fca00078ec0ff */
[----:B------:R-:W-:-:S05]  /*09e0*/  IMAD.IADD R3, R14, 0x1, R3 ;  /* 0x000000010e037824 */ /* 0x000fca00078e0203 */
[----:B------:R-:W-:Y:S01]  /*09f0*/  LOP3.LUT R0, R3, R0, RZ, 0xfc, !PT ;  /* 0x0000000003007212 */ /* 0x000fe200078efcff */
[----:B------:R-:W-:Y:S06]  /*0a00*/  BRA `(.L_x_16) ;  /* 0x0000000000107947 */ /* 0x000fec0003800000 */
.L_x_15:
[----:B------:R-:W-:-:S04]  /*0a10*/  LOP3.LUT R0, R0, 0x80000000, RZ, 0xc0, !PT ;  /* 0x8000000000007812 */ /* 0x000fc800078ec0ff */
[----:B------:R-:W-:Y:S01]  /*0a20*/  LOP3.LUT R0, R0, 0x7f800000, RZ, 0xfc, !PT ;  /* 0x7f80000000007812 */ /* 0x000fe200078efcff */
[----:B------:R-:W-:Y:S06]  /*0a30*/  BRA `(.L_x_16) ;  /* 0x0000000000047947 */ /* 0x000fec0003800000 */
.L_x_14:
[----:B------:R-:W-:-:S07]  /*0a40*/  IMAD R0, R12, 0x800000, R0 ;  /* 0x008000000c007824 */ /* 0x000fce00078e0200 */
.L_x_16:
[----:B------:R-:W-:Y:S05]  /*0a50*/  BSYNC.RECONVERGENT B3 ;  /* 0x0000000000037941 */ /* 0x000fea0003800200 */
.L_x_13:
[----:B------:R-:W-:Y:S05]  /*0a60*/  BRA `(.L_x_17) ;  /* 0x0000000000207947 */ /* 0x000fea0003800000 */
.L_x_12:
[----:B------:R-:W-:-:S04]  /*0a70*/  LOP3.LUT R0, R14, 0x80000000, R13, 0x48, !PT ;  /* 0x800000000e007812 */ /* 0x000fc800078e480d */
[----:B------:R-:W-:Y:S01]  /*0a80*/  LOP3.LUT R0, R0, 0x7f800000, RZ, 0xfc, !PT ;  /* 0x7f80000000007812 */ /* 0x000fe200078efcff */
[----:B------:R-:W-:Y:S06]  /*0a90*/  BRA `(.L_x_17) ;  /* 0x0000000000147947 */ /* 0x000fec0003800000 */
.L_x_11:
[----:B------:R-:W-:Y:S01]  /*0aa0*/  LOP3.LUT R0, R14, 0x80000000, R13, 0x48, !PT ;  /* 0x800000000e007812 */ /* 0x000fe200078e480d */
[----:B------:R-:W-:Y:S06]  /*0ab0*/  BRA `(.L_x_17) ;  /* 0x00000000000c7947 */ /* 0x000fec0003800000 */
.L_x_10:
[----:B------:R-:W0:Y:S01]  /*0ac0*/  MUFU.RSQ R0, -QNAN ;  /* 0xffc0000000007908 */ /* 0x000e220000001400 */
[----:B------:R-:W-:Y:S05]  /*0ad0*/  BRA `(.L_x_17) ;  /* 0x0000000000047947 */ /* 0x000fea0003800000 */
.L_x_9:
[----:B------:R-:W-:-:S07]  /*0ae0*/  FADD.FTZ R0, R0, R3 ;  /* 0x0000000300007221 */ /* 0x000fce0000010000 */
.L_x_17:
[----:B------:R-:W-:Y:S05]  /*0af0*/  BSYNC.RECONVERGENT B2 ;  /* 0x0000000000027941 */ /* 0x000fea0003800200 */
.L_x_7:
[----:B------:R-:W-:-:S04]  /*0b00*/  IMAD.MOV.U32 R11, RZ, RZ, 0x0 ;  /* 0x00000000ff0b7424 */ /* 0x000fc800078e00ff */
[----:B0-----:R-:W-:Y:S05]  /*0b10*/  RET.REL.NODEC R10 `(_Z9pi_kernelPfy) ;  /* 0xfffffff40a387950 */ /* 0x001fea0003c3ffff */
.L_x_18:
[----:B------:R-:W-:-:S00]  /*0b20*/  BRA `(.L_x_18) ;  /* 0xfffffffc00fc7947 */ /* 0x000fc0000383ffff */
[----:B------:R-:W-:-:S00]  /*0b30*/  NOP ;  /* 0x0000000000007918 */ /* 0x000fc00000000000 */
        /* <DEDUP_REMOVED lines=12> */
.L_x_19:


//--------------------- .nv.shared._Z9pi_kernelPfy --------------------------
	.section	.nv.shared._Z9pi_kernelPfy,"aw",@nobits
	.sectionflags	@""
	.align	4
.nv.shared._Z9pi_kernelPfy:
	.zero		3072


//--------------------- .nv.shared.reserved.0     --------------------------
	.section	.nv.shared.reserved.0,"aw",@nobits
	.weak		__nv_reservedSMEM_offset_0_alias
	.size		__nv_reservedSMEM_offset_0_alias, 0, 64
	.other		__nv_reservedSMEM_offset_0_alias,@"STO_CUDA_RESERVED_SHARED STV_DEFAULT"
__nv_reservedSMEM_offset_0_alias:
	.zero		0
	.zero		64


//--------------------- .nv.constant0._Z9pi_kernelPfy --------------------------
	.section	.nv.constant0._Z9pi_kernelPfy,"a",@progbits
	.sectionflags	@""
	.align	4
.nv.constant0._Z9pi_kernelPfy:
	.zero		912


//--------------------- SYMBOLS --------------------------

	.type		.nv.reservedSmem.offset0,@object
	.size		.nv.reservedSmem.offset0,0x4
	.type		.nv.reservedSmem.cap,@object
	.size		.nv.reservedSmem.cap,0x4
